//
// Generated by NVIDIA NVVM Compiler
//
// Compiler Build ID: CL-36424714
// Cuda compilation tools, release 13.0, V13.0.88
// Based on NVVM 20.0.0
//

.version 9.0
.target sm_100
.address_size 64

	// .globl	_Z9vectorAddPKfS0_Pfi
// _ZZ9vectorAddPKfS0_PfiE8shared_A has been demoted
// _ZZ9vectorAddPKfS0_PfiE8shared_B has been demoted

.visible .entry _Z9vectorAddPKfS0_Pfi(
	.param .u64 .ptr .align 1 _Z9vectorAddPKfS0_Pfi_param_0,
	.param .u64 .ptr .align 1 _Z9vectorAddPKfS0_Pfi_param_1,
	.param .u64 .ptr .align 1 _Z9vectorAddPKfS0_Pfi_param_2,
	.param .u32 _Z9vectorAddPKfS0_Pfi_param_3
)
{
	.reg .pred 	%p<2>;
	.reg .b32 	%r<11>;
	.reg .b32 	%f<6>;
	.reg .b64 	%rd<11>;
	// demoted variable
	.shared .align 4 .b8 _ZZ9vectorAddPKfS0_PfiE8shared_A[1024];
	// demoted variable
	.shared .align 4 .b8 _ZZ9vectorAddPKfS0_PfiE8shared_B[1024];
	ld.param.u64 	%rd1, [_Z9vectorAddPKfS0_Pfi_param_0];
	ld.param.u64 	%rd2, [_Z9vectorAddPKfS0_Pfi_param_1];
	ld.param.u64 	%rd3, [_Z9vectorAddPKfS0_Pfi_param_2];
	ld.param.u32 	%r3, [_Z9vectorAddPKfS0_Pfi_param_3];
	mov.u32 	%r4, %ntid.x;
	mov.u32 	%r5, %ctaid.x;
	mov.u32 	%r1, %tid.x;
	mad.lo.s32 	%r2, %r4, %r5, %r1;
	setp.ge.s32 	%p1, %r2, %r3;
	@%p1 bra 	$L__BB0_2;
	cvta.to.global.u64 	%rd4, %rd1;
	cvta.to.global.u64 	%rd5, %rd2;
	cvta.to.global.u64 	%rd6, %rd3;
	mul.wide.s32 	%rd7, %r2, 4;
	add.s64 	%rd8, %rd4, %rd7;
	ld.global.f32 	%f1, [%rd8];
	shl.b32 	%r6, %r1, 2;
	mov.u32 	%r7, _ZZ9vectorAddPKfS0_PfiE8shared_A;
	add.s32 	%r8, %r7, %r6;
	st.shared.f32 	[%r8], %f1;
	add.s64 	%rd9, %rd5, %rd7;
	ld.global.f32 	%f2, [%rd9];
	mov.u32 	%r9, _ZZ9vectorAddPKfS0_PfiE8shared_B;
	add.s32 	%r10, %r9, %r6;
	st.shared.f32 	[%r10], %f2;
	bar.sync 	0;
	ld.shared.f32 	%f3, [%r8];
	ld.shared.f32 	%f4, [%r10];
	add.f32 	%f5, %f3, %f4;
	add.s64 	%rd10, %rd6, %rd7;
	st.global.f32 	[%rd10], %f5;
$L__BB0_2:
	ret;

}


// ===== COMPILED SASS (sm_100) =====

	.target	sm_100

	.elftype	@"ET_EXEC"


//--------------------- .note.nv.tkinfo           --------------------------
	.section	.note.nv.tkinfo,"",@"SHT_NOTE"
	.sectionflags	@"SHF_NOTE_NV_TKINFO"
	.tkinfo
        /*0018*/ 	.word	0x00000002
        /*0030*/ 	.string	""
        /*0030*/ 	.string	"ptxas"
        /*0030*/ 	.string	"Cuda compilation tools, release 13.0, V13.0.88"
        /*0030*/ 	.string	"Build cuda_13.0.r13.0/compiler.36424714_0"
        /*0030*/ 	.string	"-arch sm_100 -m 64 "



//--------------------- .note.nv.cuinfo           --------------------------
	.section	.note.nv.cuinfo,"",@"SHT_NOTE"
	.sectionflags	@"SHF_NOTE_NV_CUINFO"
        /*0018*/ 	.short	0x0002
        /*001a*/ 	.short	0x0064
        /*001c*/ 	.short	0x0082
	.zero		2


//--------------------- .nv.info                  --------------------------
	.section	.nv.info,"",@"SHT_CUDA_INFO"
	.align	4


	//----- nvinfo : EIATTR_REGCOUNT
	.align		4
        /*0000*/ 	.byte	0x04, 0x2f
        /*0002*/ 	.short	(.L_1 - .L_0)
	.align		4
.L_0:
        /*0004*/ 	.word	index@(_Z9vectorAddPKfS0_Pfi)
        /*0008*/ 	.word	0x0000000e


	//----- nvinfo : EIATTR_FRAME_SIZE
	.align		4
.L_1:
        /*000c*/ 	.byte	0x04, 0x11
        /*000e*/ 	.short	(.L_3 - .L_2)
	.align		4
.L_2:
        /*0010*/ 	.word	index@(_Z9vectorAddPKfS0_Pfi)
        /*0014*/ 	.word	0x00000000


	//----- nvinfo : EIATTR_MIN_STACK_SIZE
	.align		4
.L_3:
        /*0018*/ 	.byte	0x04, 0x12
        /*001a*/ 	.short	(.L_5 - .L_4)
	.align		4
.L_4:
        /*001c*/ 	.word	index@(_Z9vectorAddPKfS0_Pfi)
        /*0020*/ 	.word	0x00000000
.L_5:


//--------------------- .nv.compat                --------------------------
	.section	.nv.compat,"",@"SHT_CUDA_COMPAT_INFO"
	.align	4
        /*0000*/ 	.byte	0x02, 0x09, 0x00, 0x00, 0x02, 0x02, 0x01, 0x00, 0x02, 0x05, 0x05, 0x00, 0x03, 0x07, 0x01, 0x01
        /*0010*/ 	.byte	0x02, 0x03, 0x00, 0x00, 0x02, 0x06, 0x01, 0x00, 0x04, 0x0b, 0x08, 0x00, 0x09, 0x00, 0x00, 0x00
        /*0020*/ 	.byte	0x00, 0x00, 0x00, 0x00


//--------------------- .nv.info._Z9vectorAddPKfS0_Pfi --------------------------
	.section	.nv.info._Z9vectorAddPKfS0_Pfi,"",@"SHT_CUDA_INFO"
	.sectionflags	@""
	.align	4


	//----- nvinfo : EIATTR_CUDA_API_VERSION
	.align		4
        /*0000*/ 	.byte	0x04, 0x37
        /*0002*/ 	.short	(.L_7 - .L_6)
.L_6:
        /*0004*/ 	.word	0x00000082


	//----- nvinfo : EIATTR_KPARAM_INFO
	.align		4
.L_7:
        /*0008*/ 	.byte	0x04, 0x17
        /*000a*/ 	.short	(.L_9 - .L_8)
.L_8:
        /*000c*/ 	.word	0x00000000
        /*0010*/ 	.short	0x0003
        /*0012*/ 	.short	0x0018
        /*0014*/ 	.byte	0x00, 0xf0, 0x11, 0x00


	//----- nvinfo : EIATTR_KPARAM_INFO
	.align		4
.L_9:
        /*0018*/ 	.byte	0x04, 0x17
        /*001a*/ 	.short	(.L_11 - .L_10)
.L_10:
        /*001c*/ 	.word	0x00000000
        /*0020*/ 	.short	0x0002
        /*0022*/ 	.short	0x0010
        /*0024*/ 	.byte	0x00, 0xf5, 0x21, 0x00


	//----- nvinfo : EIATTR_KPARAM_INFO
	.align		4
.L_11:
        /*0028*/ 	.byte	0x04, 0x17
        /*002a*/ 	.short	(.L_13 - .L_12)
.L_12:
        /*002c*/ 	.word	0x00000000
        /*0030*/ 	.short	0x0001
        /*0032*/ 	.short	0x0008
        /*0034*/ 	.byte	0x00, 0xf5, 0x21, 0x00


	//----- nvinfo : EIATTR_KPARAM_INFO
	.align		4
.L_13:
        /*0038*/ 	.byte	0x04, 0x17
        /*003a*/ 	.short	(.L_15 - .L_14)
.L_14:
        /*003c*/ 	.word	0x00000000
        /*0040*/ 	.short	0x0000
        /*0042*/ 	.short	0x0000
        /*0044*/ 	.byte	0x00, 0xf5, 0x21, 0x00


	//----- nvinfo : EIATTR_SPARSE_MMA_MASK
	.align		4
.L_15:
        /*0048*/ 	.byte	0x03, 0x50
        /*004a*/ 	.short	0x0000


	//----- nvinfo : EIATTR_MAXREG_COUNT
	.align		4
        /*004c*/ 	.byte	0x03, 0x1b
        /*004e*/ 	.short	0x00ff


	//----- nvinfo : EIATTR_NUM_BARRIERS
	.align		4
        /*0050*/ 	.byte	0x02, 0x4c
        /*0052*/ 	.byte	0x01
	.zero		1


	//----- nvinfo : EIATTR_MERCURY_ISA_VERSION
	.align		4
        /*0054*/ 	.byte	0x03, 0x5f
        /*0056*/ 	.short	0x0101


	//----- nvinfo : EIATTR_VRC_CTA_INIT_COUNT
	.align		4
        /*0058*/ 	.byte	0x02, 0x4a
	.zero		1
	.zero		1


	//----- nvinfo : EIATTR_EXIT_INSTR_OFFSETS
	.align		4
        /*005c*/ 	.byte	0x04, 0x1c
        /*005e*/ 	.short	(.L_17 - .L_16)


	//   ....[0]....
.L_16:
        /*0060*/ 	.word	0x00000070


	//   ....[1]....
        /*0064*/ 	.word	0x000001f0


	//----- nvinfo : EIATTR_CBANK_PARAM_SIZE
	.align		4
.L_17:
        /*0068*/ 	.byte	0x03, 0x19
        /*006a*/ 	.short	0x001c


	//----- nvinfo : EIATTR_PARAM_CBANK
	.align		4
        /*006c*/ 	.byte	0x04, 0x0a
        /*006e*/ 	.short	(.L_19 - .L_18)
	.align		4
.L_18:
        /*0070*/ 	.word	index@(.nv.constant0._Z9vectorAddPKfS0_Pfi)
        /*0074*/ 	.short	0x0380
        /*0076*/ 	.short	0x001c


	//----- nvinfo : EIATTR_SW_WAR
	.align		4
.L_19:
        /*0078*/ 	.byte	0x04, 0x36
        /*007a*/ 	.short	(.L_21 - .L_20)
.L_20:
        /*007c*/ 	.word	0x00000008
.L_21:


//--------------------- .nv.callgraph             --------------------------
	.section	.nv.callgraph,"",@"SHT_CUDA_CALLGRAPH"
	.align	4
	.sectionentsize	8
	.align		4
        /*0000*/ 	.word	0x00000000
	.align		4
        /*0004*/ 	.word	0xffffffff
	.align		4
        /*0008*/ 	.word	0x00000000
	.align		4
        /*000c*/ 	.word	0xfffffffe
	.align		4
        /*0010*/ 	.word	0x00000000
	.align		4
        /*0014*/ 	.word	0xfffffffd
	.align		4
        /*0018*/ 	.word	0x00000000
	.align		4
        /*001c*/ 	.word	0xfffffffc


//--------------------- .text._Z9vectorAddPKfS0_Pfi --------------------------
	.section	.text._Z9vectorAddPKfS0_Pfi,"ax",@progbits
	.align	128
        .global         _Z9vectorAddPKfS0_Pfi
        .type           _Z9vectorAddPKfS0_Pfi,@function
        .size           _Z9vectorAddPKfS0_Pfi,(.L_x_1 - _Z9vectorAddPKfS0_Pfi)
        .other          _Z9vectorAddPKfS0_Pfi,@"STO_CUDA_ENTRY STV_DEFAULT"
_Z9vectorAddPKfS0_Pfi:
.text._Z9vectorAddPKfS0_Pfi:
[----:B------:R-:W-:Y:S01]  /*0000*/  LDC R1, c[0x0][0x37c] ;  /* 0x0000df00ff017b82 */ /* 0x000fe20000000800 */
[----:B------:R-:W0:Y:S01]  /*0010*/  S2R R7, SR_CTAID.X ;  /* 0x0000000000077919 */ /* 0x000e220000002500 */
[----:B------:R-:W0:Y:S01]  /*0020*/  LDCU UR4, c[0x0][0x360] ;  /* 0x00006c00ff0477ac */ /* 0x000e220008000800 */
[----:B------:R-:W0:Y:S01]  /*0030*/  S2R R6, SR_TID.X ;  /* 0x0000000000067919 */ /* 0x000e220000002100 */
[----:B------:R-:W1:Y:S01]  /*0040*/  LDCU UR5, c[0x0][0x398] ;  /* 0x00007300ff0577ac */ /* 0x000e620008000800 */
[----:B0-----:R-:W-:-:S05]  /*0050*/  IMAD R7, R7, UR4, R6 ;  /* 0x0000000407077c24 */ /* 0x001fca000f8e0206 */
[----:B-1----:R-:W-:-:S13]  /*0060*/  ISETP.GE.AND P0, PT, R7, UR5, PT ;  /* 0x0000000507007c0c */ /* 0x002fda000bf06270 */
[----:B------:R-:W-:Y:S05]  /*0070*/  @P0 EXIT ;  /* 0x000000000000094d */ /* 0x000fea0003800000 */
[----:B------:R-:W0:Y:S01]  /*0080*/  LDC.64 R2, c[0x0][0x380] ;  /* 0x0000e000ff027b82 */ /* 0x000e220000000a00 */
[----:B------:R-:W1:Y:S07]  /*0090*/  LDCU.64 UR8, c[0x0][0x358] ;  /* 0x00006b00ff0877ac */ /* 0x000e6e0008000a00 */
[----:B------:R-:W2:Y:S01]  /*00a0*/  LDC.64 R4, c[0x0][0x388] ;  /* 0x0000e200ff047b82 */ /* 0x000ea20000000a00 */
[----:B0-----:R-:W-:-:S05]  /*00b0*/  IMAD.WIDE R2, R7, 0x4, R2 ;  /* 0x0000000407027825 */ /* 0x001fca00078e0202 */
[----:B-1----:R0:W3:Y:S01]  /*00c0*/  LDG.E R0, desc[UR8][R2.64] ;  /* 0x0000000802007981 */ /* 0x0020e2000c1e1900 */
[----:B--2---:R-:W-:-:S06]  /*00d0*/  IMAD.WIDE R4, R7, 0x4, R4 ;  /* 0x0000000407047825 */ /* 0x004fcc00078e0204 */
[----:B------:R-:W2:Y:S01]  /*00e0*/  LDG.E R4, desc[UR8][R4.64] ;  /* 0x0000000804047981 */ /* 0x000ea2000c1e1900 */
[----:B------:R-:W1:Y:S01]  /*00f0*/  S2UR UR6, SR_CgaCtaId ;  /* 0x00000000000679c3 */ /* 0x000e620000008800 */
[----:B------:R-:W-:Y:S02]  /*0100*/  UMOV UR4, 0x400 ;  /* 0x0000040000047882 */ /* 0x000fe40000000000 */
[----:B------:R-:W-:-:S05]  /*0110*/  UIADD3 UR5, UPT, UPT, UR4, 0x400, URZ ;  /* 0x0000040004057890 */ /* 0x000fca000fffe0ff */
[----:B0-----:R-:W0:Y:S01]  /*0120*/  LDC.64 R2, c[0x0][0x390] ;  /* 0x0000e400ff027b82 */ /* 0x001e220000000a00 */
[----:B-1----:R-:W-:Y:S02]  /*0130*/  ULEA UR4, UR6, UR4, 0x18 ;  /* 0x0000000406047291 */ /* 0x002fe4000f8ec0ff */
[----:B------:R-:W-:-:S04]  /*0140*/  ULEA UR5, UR6, UR5, 0x18 ;  /* 0x0000000506057291 */ /* 0x000fc8000f8ec0ff */
[C---:B------:R-:W-:Y:S02]  /*0150*/  LEA R9, R6.reuse, UR4, 0x2 ;  /* 0x0000000406097c11 */ /* 0x040fe4000f8e10ff */
[----:B------:R-:W-:Y:S01]  /*0160*/  LEA R11, R6, UR5, 0x2 ;  /* 0x00000005060b7c11 */ /* 0x000fe2000f8e10ff */
[----:B0-----:R-:W-:Y:S02]  /*0170*/  IMAD.WIDE R2, R7, 0x4, R2 ;  /* 0x0000000407027825 */ /* 0x001fe400078e0202 */
[----:B---3--:R-:W-:Y:S04]  /*0180*/  STS [R9], R0 ;  /* 0x0000000009007388 */ /* 0x008fe80000000800 */
[----:B--2---:R-:W-:Y:S01]  /*0190*/  STS [R11], R4 ;  /* 0x000000040b007388 */ /* 0x004fe20000000800 */
[----:B------:R-:W-:Y:S06]  /*01a0*/  BAR.SYNC.DEFER_BLOCKING 0x0 ;  /* 0x0000000000007b1d */ /* 0x000fec0000010000 */
[----:B------:R-:W-:Y:S04]  /*01b0*/  LDS R5, [R9] ;  /* 0x0000000009057984 */ /* 0x000fe80000000800 */
[----:B------:R-:W0:Y:S02]  /*01c0*/  LDS R6, [R11] ;  /* 0x000000000b067984 */ /* 0x000e240000000800 */
[----:B0-----:R-:W-:-:S05]  /*01d0*/  FADD R5, R5, R6 ;  /* 0x0000000605057221 */ /* 0x001fca0000000000 */
[----:B------:R-:W-:Y:S01]  /*01e0*/  STG.E desc[UR8][R2.64], R5 ;  /* 0x0000000502007986 */ /* 0x000fe2000c101908 */
[----:B------:R-:W-:Y:S05]  /*01f0*/  EXIT ;  /* 0x000000000000794d */ /* 0x000fea0003800000 */
.L_x_0:
[----:B------:R-:W-:-:S00]  /*0200*/  BRA `(.L_x_0) ;  /* 0xfffffffc00fc7947 */ /* 0x000fc0000383ffff */
[----:B------:R-:W-:-:S00]  /*0210*/  NOP ;  /* 0x0000000000007918 */ /* 0x000fc00000000000 */
        /* <DEDUP_REMOVED lines=14> */
.L_x_1:


//--------------------- .nv.shared._Z9vectorAddPKfS0_Pfi --------------------------
	.section	.nv.shared._Z9vectorAddPKfS0_Pfi,"aw",@nobits
	.sectionflags	@""
	.align	4
.nv.shared._Z9vectorAddPKfS0_Pfi:
	.zero		3072


//--------------------- .nv.shared.reserved.0     --------------------------
	.section	.nv.shared.reserved.0,"aw",@nobits
	.weak		__nv_reservedSMEM_offset_0_alias
	.size		__nv_reservedSMEM_offset_0_alias, 0, 64
	.other		__nv_reservedSMEM_offset_0_alias,@"STO_CUDA_RESERVED_SHARED STV_DEFAULT"
__nv_reservedSMEM_offset_0_alias:
	.zero		0
	.zero		64


//--------------------- .nv.constant0._Z9vectorAddPKfS0_Pfi --------------------------
	.section	.nv.constant0._Z9vectorAddPKfS0_Pfi,"a",@progbits
	.sectionflags	@""
	.align	4
.nv.constant0._Z9vectorAddPKfS0_Pfi:
	.zero		924


//--------------------- SYMBOLS --------------------------

	.type		.nv.reservedSmem.offset0,@object
	.size		.nv.reservedSmem.offset0,0x4
	.type		.nv.reservedSmem.cap,@object
	.size		.nv.reservedSmem.cap,0x4
